	.headerflags	@"EF_CUDA_TEXMODE_UNIFIED EF_CUDA_64BIT_ADDRESS EF_CUDA_ACCELERATORS EF_CUDA_SM90 EF_CUDA_VIRTUAL_SM(EF_CUDA_SM90)"
	.elftype	@"ET_EXEC"


//--------------------- .nv.info                  --------------------------
	.section	.nv.info,"",@"SHT_CUDA_INFO"
	.align	4


	//----- nvinfo : EIATTR_REGCOUNT
	.align		4
        /*0000*/ 	.byte	0x04, 0x2f
        /*0002*/ 	.short	(.L_1 - .L_0)
	.align		4
.L_0:
        /*0004*/ 	.word	index@(triton_poi_fused_ones_21)
        /*0008*/ 	.word	0x0000000a


	//----- nvinfo : EIATTR_MIN_STACK_SIZE
	.align		4
.L_1:
        /*000c*/ 	.byte	0x04, 0x12
        /*000e*/ 	.short	(.L_3 - .L_2)
	.align		4
.L_2:
        /*0010*/ 	.word	index@(triton_poi_fused_ones_21)
        /*0014*/ 	.word	0x00000000


	//----- nvinfo : EIATTR_FRAME_SIZE
	.align		4
.L_3:
        /*0018*/ 	.byte	0x04, 0x11
        /*001a*/ 	.short	(.L_5 - .L_4)
	.align		4
.L_4:
        /*001c*/ 	.word	index@(triton_poi_fused_ones_21)
        /*0020*/ 	.word	0x00000000


	//----- nvinfo : EIATTR_MIN_STACK_SIZE
	.align		4
.L_5:
        /*0024*/ 	.byte	0x04, 0x12
        /*0026*/ 	.short	(.L_7 - .L_6)
	.align		4
.L_6:
        /*0028*/ 	.word	index@(triton_poi_fused_ones_21)
        /*002c*/ 	.word	0x00000000
.L_7:


//--------------------- .nv.info.triton_poi_fused_ones_21 --------------------------
	.section	.nv.info.triton_poi_fused_ones_21,"",@"SHT_CUDA_INFO"
	.sectionflags	@""
	.align	4


	//----- nvinfo : EIATTR_CUDA_API_VERSION
	.align		4
        /*0000*/ 	.byte	0x04, 0x37
        /*0002*/ 	.short	(.L_9 - .L_8)
.L_8:
        /*0004*/ 	.word	0x0000007c


	//----- nvinfo : EIATTR_KPARAM_INFO
	.align		4
.L_9:
        /*0008*/ 	.byte	0x04, 0x17
        /*000a*/ 	.short	(.L_11 - .L_10)
.L_10:
        /*000c*/ 	.word	0x00000000
        /*0010*/ 	.short	0x0001
        /*0012*/ 	.short	0x0008
        /*0014*/ 	.byte	0x00, 0xf0, 0x11, 0x00


	//----- nvinfo : EIATTR_KPARAM_INFO
	.align		4
.L_11:
        /*0018*/ 	.byte	0x04, 0x17
        /*001a*/ 	.short	(.L_13 - .L_12)
.L_12:
        /*001c*/ 	.word	0x00000000
        /*0020*/ 	.short	0x0000
        /*0022*/ 	.short	0x0000
        /*0024*/ 	.byte	0x00, 0xf4, 0x21, 0x00


	//----- nvinfo : EIATTR_SPARSE_MMA_MASK
	.align		4
.L_13:
        /*0028*/ 	.byte	0x03, 0x50
        /*002a*/ 	.short	0x0000


	//----- nvinfo : EIATTR_MAXREG_COUNT
	.align		4
        /*002c*/ 	.byte	0x03, 0x1b
        /*002e*/ 	.short	0x00ff


	//----- nvinfo : EIATTR_EXIT_INSTR_OFFSETS
	.align		4
        /*0030*/ 	.byte	0x04, 0x1c
        /*0032*/ 	.short	(.L_15 - .L_14)


	//   ....[0]....
.L_14:
        /*0034*/ 	.word	0x000000c0


	//----- nvinfo : EIATTR_REQNTID
	.align		4
.L_15:
        /*0038*/ 	.byte	0x04, 0x10
        /*003a*/ 	.short	(.L_17 - .L_16)
.L_16:
        /*003c*/ 	.word	0x00000100
        /*0040*/ 	.word	0x00000001
        /*0044*/ 	.word	0x00000001


	//----- nvinfo : EIATTR_CBANK_PARAM_SIZE
	.align		4
.L_17:
        /*0048*/ 	.byte	0x03, 0x19
        /*004a*/ 	.short	0x000c


	//----- nvinfo : EIATTR_PARAM_CBANK
	.align		4
        /*004c*/ 	.byte	0x04, 0x0a
        /*004e*/ 	.short	(.L_19 - .L_18)
	.align		4
.L_18:
        /*0050*/ 	.word	index@(.nv.constant0.triton_poi_fused_ones_21)
        /*0054*/ 	.short	0x0210
        /*0056*/ 	.short	0x000c


	//----- nvinfo : EIATTR_SW_WAR
	.align		4
.L_19:
        /*0058*/ 	.byte	0x04, 0x36
        /*005a*/ 	.short	(.L_21 - .L_20)
.L_20:
        /*005c*/ 	.word	0x00000008
.L_21:


//--------------------- .nv.callgraph             --------------------------
	.section	.nv.callgraph,"",@"SHT_CUDA_CALLGRAPH"
	.align	4
	.sectionentsize	8
	.align		4
        /*0000*/ 	.word	0x00000000
	.align		4
        /*0004*/ 	.word	0xffffffff
	.align		4
        /*0008*/ 	.word	0x00000000
	.align		4
        /*000c*/ 	.word	0xfffffffe
	.align		4
        /*0010*/ 	.word	0x00000000
	.align		4
        /*0014*/ 	.word	0xfffffffd
	.align		4
        /*0018*/ 	.word	0x00000000
	.align		4
        /*001c*/ 	.word	0xfffffffc


//--------------------- .text.triton_poi_fused_ones_21 --------------------------
	.section	.text.triton_poi_fused_ones_21,"ax",@progbits
	.align	128
        .global         triton_poi_fused_ones_21
        .type           triton_poi_fused_ones_21,@function
        .size           triton_poi_fused_ones_21,(.L_x_1 - triton_poi_fused_ones_21)
        .other          triton_poi_fused_ones_21,@"STO_CUDA_ENTRY STV_DEFAULT"
triton_poi_fused_ones_21:
.text.triton_poi_fused_ones_21:
[----:B------:R-:W-:Y:S01]  /*0000*/  LDC R1, c[0x0][0x28] ;  /* 0x00000a00ff017b82 */ /* 0x000fe20000000800 */
[----:B------:R-:W1:Y:S07]  /*0010*/  S2R R0, SR_TID.X ;  /* 0x0000000000007919 */ /* 0x000e6e0000002100 */
[----:B------:R-:W2:Y:S01]  /*0020*/  LDC.64 R2, c[0x0][0x210] ;  /* 0x00008400ff027b82 */ /* 0x000ea20000000a00 */
[----:B------:R-:W-:Y:S01]  /*0030*/  HFMA2.MMA R6, -RZ, RZ, 1.875, 0 ;  /* 0x3f800000ff067435 */ /* 0x000fe200000001ff */
[----:B------:R-:W-:Y:S01]  /*0040*/  MOV R7, 0x3f800000 ;  /* 0x3f80000000077802 */ /* 0x000fe20000000f00 */
[----:B------:R-:W3:Y:S01]  /*0050*/  S2R R5, SR_CTAID.X ;  /* 0x0000000000057919 */ /* 0x000ee20000002500 */
[----:B------:R-:W-:Y:S01]  /*0060*/  ULDC.64 UR4, c[0x0][0x208] ;  /* 0x0000820000047ab9 */ /* 0x000fe20000000a00 */
[----:B-1----:R-:W-:-:S05]  /*0070*/  IMAD.SHL.U32 R0, R0, 0x2, RZ ;  /* 0x0000000200007824 */ /* 0x002fca00078e00ff */
[----:B------:R-:W-:-:S05]  /*0080*/  LOP3.LUT R0, R0, 0x1fe, RZ, 0xc0, !PT ;  /* 0x000001fe00007812 */ /* 0x000fca00078ec0ff */
[----:B---3--:R-:W-:-:S04]  /*0090*/  IMAD R5, R5, 0x200, R0 ;  /* 0x0000020005057824 */ /* 0x008fc800078e0200 */
[----:B--2---:R-:W-:-:S05]  /*00a0*/  IMAD.WIDE R2, R5, 0x4, R2 ;  /* 0x0000000405027825 */ /* 0x004fca00078e0202 */
[----:B------:R-:W-:Y:S01]  /*00b0*/  STG.E.64 desc[UR4][R2.64], R6 ;  /* 0x0000000602007986 */ /* 0x000fe2000c101b04 */
[----:B------:R-:W-:Y:S05]  /*00c0*/  EXIT ;  /* 0x000000000000794d */ /* 0x000fea0003800000 */
.L_x_0:
[----:B------:R-:W-:-:S00]  /*00d0*/  BRA `(.L_x_0) ;  /* 0xfffffffc00fc7947 */ /* 0x000fc0000383ffff */
[----:B------:R-:W-:-:S00]  /*00e0*/  NOP ;  /* 0x0000000000007918 */ /* 0x000fc00000000000 */
        /* <DEDUP_REMOVED lines=9> */
.L_x_1:


//--------------------- .nv.constant0.triton_poi_fused_ones_21 --------------------------
	.section	.nv.constant0.triton_poi_fused_ones_21,"a",@progbits
	.sectionflags	@""
	.align	4
.nv.constant0.triton_poi_fused_ones_21:
	.zero		540
